//
// Generated by NVIDIA NVVM Compiler
//
// Compiler Build ID: CL-36424714
// Cuda compilation tools, release 13.0, V13.0.88
// Based on NVVM 20.0.0
//

.version 9.0
.target sm_100
.address_size 64

	// .globl	_Z9matrixMulPfS_S_
// _ZZ9matrixMulPfS_S_E3a_s has been demoted
// _ZZ9matrixMulPfS_S_E3b_s has been demoted

.visible .entry _Z9matrixMulPfS_S_(
	.param .u64 .ptr .align 1 _Z9matrixMulPfS_S__param_0,
	.param .u64 .ptr .align 1 _Z9matrixMulPfS_S__param_1,
	.param .u64 .ptr .align 1 _Z9matrixMulPfS_S__param_2
)
{
	.reg .pred 	%p<2>;
	.reg .b32 	%r<29>;
	.reg .b32 	%f<102>;
	.reg .b64 	%rd<16>;
	// demoted variable
	.shared .align 4 .b8 _ZZ9matrixMulPfS_S_E3a_s[4096];
	// demoted variable
	.shared .align 4 .b8 _ZZ9matrixMulPfS_S_E3b_s[4096];
	ld.param.u64 	%rd6, [_Z9matrixMulPfS_S__param_0];
	ld.param.u64 	%rd7, [_Z9matrixMulPfS_S__param_1];
	ld.param.u64 	%rd5, [_Z9matrixMulPfS_S__param_2];
	cvta.to.global.u64 	%rd1, %rd7;
	cvta.to.global.u64 	%rd8, %rd6;
	mov.u32 	%r13, %tid.y;
	mov.u32 	%r14, %ctaid.y;
	mov.u32 	%r15, %tid.x;
	mov.u32 	%r16, %ctaid.x;
	shl.b32 	%r17, %r16, 5;
	add.s32 	%r1, %r17, %r15;
	shl.b32 	%r18, %r14, 14;
	shl.b32 	%r19, %r13, 9;
	add.s32 	%r2, %r18, %r19;
	add.s32 	%r20, %r15, %r2;
	shl.b32 	%r21, %r13, 7;
	mov.u32 	%r22, _ZZ9matrixMulPfS_S_E3a_s;
	add.s32 	%r3, %r22, %r21;
	shl.b32 	%r23, %r15, 2;
	add.s32 	%r4, %r3, %r23;
	mov.u32 	%r24, _ZZ9matrixMulPfS_S_E3b_s;
	add.s32 	%r6, %r24, %r23;
	add.s32 	%r5, %r6, %r21;
	add.s32 	%r25, %r15, %r19;
	add.s32 	%r27, %r25, %r17;
	mul.wide.u32 	%rd9, %r20, 4;
	add.s64 	%rd15, %rd8, %rd9;
	mov.f32 	%f101, 0f00000000;
	mov.b32 	%r28, 0;
$L__BB0_1:
	ld.global.f32 	%f4, [%rd15];
	st.shared.f32 	[%r4], %f4;
	mul.wide.u32 	%rd10, %r27, 4;
	add.s64 	%rd11, %rd1, %rd10;
	ld.global.f32 	%f5, [%rd11];
	st.shared.f32 	[%r5], %f5;
	bar.sync 	0;
	ld.shared.f32 	%f6, [%r3];
	ld.shared.f32 	%f7, [%r6];
	fma.rn.f32 	%f8, %f6, %f7, %f101;
	ld.shared.f32 	%f9, [%r3+4];
	ld.shared.f32 	%f10, [%r6+128];
	fma.rn.f32 	%f11, %f9, %f10, %f8;
	ld.shared.f32 	%f12, [%r3+8];
	ld.shared.f32 	%f13, [%r6+256];
	fma.rn.f32 	%f14, %f12, %f13, %f11;
	ld.shared.f32 	%f15, [%r3+12];
	ld.shared.f32 	%f16, [%r6+384];
	fma.rn.f32 	%f17, %f15, %f16, %f14;
	ld.shared.f32 	%f18, [%r3+16];
	ld.shared.f32 	%f19, [%r6+512];
	fma.rn.f32 	%f20, %f18, %f19, %f17;
	ld.shared.f32 	%f21, [%r3+20];
	ld.shared.f32 	%f22, [%r6+640];
	fma.rn.f32 	%f23, %f21, %f22, %f20;
	ld.shared.f32 	%f24, [%r3+24];
	ld.shared.f32 	%f25, [%r6+768];
	fma.rn.f32 	%f26, %f24, %f25, %f23;
	ld.shared.f32 	%f27, [%r3+28];
	ld.shared.f32 	%f28, [%r6+896];
	fma.rn.f32 	%f29, %f27, %f28, %f26;
	ld.shared.f32 	%f30, [%r3+32];
	ld.shared.f32 	%f31, [%r6+1024];
	fma.rn.f32 	%f32, %f30, %f31, %f29;
	ld.shared.f32 	%f33, [%r3+36];
	ld.shared.f32 	%f34, [%r6+1152];
	fma.rn.f32 	%f35, %f33, %f34, %f32;
	ld.shared.f32 	%f36, [%r3+40];
	ld.shared.f32 	%f37, [%r6+1280];
	fma.rn.f32 	%f38, %f36, %f37, %f35;
	ld.shared.f32 	%f39, [%r3+44];
	ld.shared.f32 	%f40, [%r6+1408];
	fma.rn.f32 	%f41, %f39, %f40, %f38;
	ld.shared.f32 	%f42, [%r3+48];
	ld.shared.f32 	%f43, [%r6+1536];
	fma.rn.f32 	%f44, %f42, %f43, %f41;
	ld.shared.f32 	%f45, [%r3+52];
	ld.shared.f32 	%f46, [%r6+1664];
	fma.rn.f32 	%f47, %f45, %f46, %f44;
	ld.shared.f32 	%f48, [%r3+56];
	ld.shared.f32 	%f49, [%r6+1792];
	fma.rn.f32 	%f50, %f48, %f49, %f47;
	ld.shared.f32 	%f51, [%r3+60];
	ld.shared.f32 	%f52, [%r6+1920];
	fma.rn.f32 	%f53, %f51, %f52, %f50;
	ld.shared.f32 	%f54, [%r3+64];
	ld.shared.f32 	%f55, [%r6+2048];
	fma.rn.f32 	%f56, %f54, %f55, %f53;
	ld.shared.f32 	%f57, [%r3+68];
	ld.shared.f32 	%f58, [%r6+2176];
	fma.rn.f32 	%f59, %f57, %f58, %f56;
	ld.shared.f32 	%f60, [%r3+72];
	ld.shared.f32 	%f61, [%r6+2304];
	fma.rn.f32 	%f62, %f60, %f61, %f59;
	ld.shared.f32 	%f63, [%r3+76];
	ld.shared.f32 	%f64, [%r6+2432];
	fma.rn.f32 	%f65, %f63, %f64, %f62;
	ld.shared.f32 	%f66, [%r3+80];
	ld.shared.f32 	%f67, [%r6+2560];
	fma.rn.f32 	%f68, %f66, %f67, %f65;
	ld.shared.f32 	%f69, [%r3+84];
	ld.shared.f32 	%f70, [%r6+2688];
	fma.rn.f32 	%f71, %f69, %f70, %f68;
	ld.shared.f32 	%f72, [%r3+88];
	ld.shared.f32 	%f73, [%r6+2816];
	fma.rn.f32 	%f74, %f72, %f73, %f71;
	ld.shared.f32 	%f75, [%r3+92];
	ld.shared.f32 	%f76, [%r6+2944];
	fma.rn.f32 	%f77, %f75, %f76, %f74;
	ld.shared.f32 	%f78, [%r3+96];
	ld.shared.f32 	%f79, [%r6+3072];
	fma.rn.f32 	%f80, %f78, %f79, %f77;
	ld.shared.f32 	%f81, [%r3+100];
	ld.shared.f32 	%f82, [%r6+3200];
	fma.rn.f32 	%f83, %f81, %f82, %f80;
	ld.shared.f32 	%f84, [%r3+104];
	ld.shared.f32 	%f85, [%r6+3328];
	fma.rn.f32 	%f86, %f84, %f85, %f83;
	ld.shared.f32 	%f87, [%r3+108];
	ld.shared.f32 	%f88, [%r6+3456];
	fma.rn.f32 	%f89, %f87, %f88, %f86;
	ld.shared.f32 	%f90, [%r3+112];
	ld.shared.f32 	%f91, [%r6+3584];
	fma.rn.f32 	%f92, %f90, %f91, %f89;
	ld.shared.f32 	%f93, [%r3+116];
	ld.shared.f32 	%f94, [%r6+3712];
	fma.rn.f32 	%f95, %f93, %f94, %f92;
	ld.shared.f32 	%f96, [%r3+120];
	ld.shared.f32 	%f97, [%r6+3840];
	fma.rn.f32 	%f98, %f96, %f97, %f95;
	ld.shared.f32 	%f99, [%r3+124];
	ld.shared.f32 	%f100, [%r6+3968];
	fma.rn.f32 	%f101, %f99, %f100, %f98;
	bar.sync 	0;
	add.s32 	%r28, %r28, 1;
	add.s32 	%r27, %r27, 16384;
	add.s64 	%rd15, %rd15, 128;
	setp.ne.s32 	%p1, %r28, 16;
	@%p1 bra 	$L__BB0_1;
	cvta.to.global.u64 	%rd12, %rd5;
	add.s32 	%r26, %r2, %r1;
	mul.wide.s32 	%rd13, %r26, 4;
	add.s64 	%rd14, %rd12, %rd13;
	st.global.f32 	[%rd14], %f101;
	ret;

}


// ===== COMPILED SASS (sm_100) =====

	.target	sm_100

	.elftype	@"ET_EXEC"


//--------------------- .note.nv.tkinfo           --------------------------
	.section	.note.nv.tkinfo,"",@"SHT_NOTE"
	.sectionflags	@"SHF_NOTE_NV_TKINFO"
	.tkinfo
        /*0018*/ 	.word	0x00000002
        /*0030*/ 	.string	""
        /*0030*/ 	.string	"ptxas"
        /*0030*/ 	.string	"Cuda compilation tools, release 13.0, V13.0.88"
        /*0030*/ 	.string	"Build cuda_13.0.r13.0/compiler.36424714_0"
        /*0030*/ 	.string	"-arch sm_100 -m 64 "



//--------------------- .note.nv.cuinfo           --------------------------
	.section	.note.nv.cuinfo,"",@"SHT_NOTE"
	.sectionflags	@"SHF_NOTE_NV_CUINFO"
        /*0018*/ 	.short	0x0002
        /*001a*/ 	.short	0x0064
        /*001c*/ 	.short	0x0082
	.zero		2


//--------------------- .nv.info                  --------------------------
	.section	.nv.info,"",@"SHT_CUDA_INFO"
	.align	4


	//----- nvinfo : EIATTR_REGCOUNT
	.align		4
        /*0000*/ 	.byte	0x04, 0x2f
        /*0002*/ 	.short	(.L_1 - .L_0)
	.align		4
.L_0:
        /*0004*/ 	.word	index@(_Z9matrixMulPfS_S_)
        /*0008*/ 	.word	0x00000020


	//----- nvinfo : EIATTR_FRAME_SIZE
	.align		4
.L_1:
        /*000c*/ 	.byte	0x04, 0x11
        /*000e*/ 	.short	(.L_3 - .L_2)
	.align		4
.L_2:
        /*0010*/ 	.word	index@(_Z9matrixMulPfS_S_)
        /*0014*/ 	.word	0x00000000


	//----- nvinfo : EIATTR_MIN_STACK_SIZE
	.align		4
.L_3:
        /*0018*/ 	.byte	0x04, 0x12
        /*001a*/ 	.short	(.L_5 - .L_4)
	.align		4
.L_4:
        /*001c*/ 	.word	index@(_Z9matrixMulPfS_S_)
        /*0020*/ 	.word	0x00000000
.L_5:


//--------------------- .nv.compat                --------------------------
	.section	.nv.compat,"",@"SHT_CUDA_COMPAT_INFO"
	.align	4
        /*0000*/ 	.byte	0x02, 0x09, 0x00, 0x00, 0x02, 0x02, 0x01, 0x00, 0x02, 0x05, 0x05, 0x00, 0x03, 0x07, 0x01, 0x01
        /*0010*/ 	.byte	0x02, 0x03, 0x00, 0x00, 0x02, 0x06, 0x01, 0x00, 0x04, 0x0b, 0x08, 0x00, 0x09, 0x00, 0x00, 0x00
        /*0020*/ 	.byte	0x00, 0x00, 0x00, 0x00


//--------------------- .nv.info._Z9matrixMulPfS_S_ --------------------------
	.section	.nv.info._Z9matrixMulPfS_S_,"",@"SHT_CUDA_INFO"
	.sectionflags	@""
	.align	4


	//----- nvinfo : EIATTR_CUDA_API_VERSION
	.align		4
        /*0000*/ 	.byte	0x04, 0x37
        /*0002*/ 	.short	(.L_7 - .L_6)
.L_6:
        /*0004*/ 	.word	0x00000082


	//----- nvinfo : EIATTR_KPARAM_INFO
	.align		4
.L_7:
        /*0008*/ 	.byte	0x04, 0x17
        /*000a*/ 	.short	(.L_9 - .L_8)
.L_8:
        /*000c*/ 	.word	0x00000000
        /*0010*/ 	.short	0x0002
        /*0012*/ 	.short	0x0010
        /*0014*/ 	.byte	0x00, 0xf5, 0x21, 0x00


	//----- nvinfo : EIATTR_KPARAM_INFO
	.align		4
.L_9:
        /*0018*/ 	.byte	0x04, 0x17
        /*001a*/ 	.short	(.L_11 - .L_10)
.L_10:
        /*001c*/ 	.word	0x00000000
        /*0020*/ 	.short	0x0001
        /*0022*/ 	.short	0x0008
        /*0024*/ 	.byte	0x00, 0xf5, 0x21, 0x00


	//----- nvinfo : EIATTR_KPARAM_INFO
	.align		4
.L_11:
        /*0028*/ 	.byte	0x04, 0x17
        /*002a*/ 	.short	(.L_13 - .L_12)
.L_12:
        /*002c*/ 	.word	0x00000000
        /*0030*/ 	.short	0x0000
        /*0032*/ 	.short	0x0000
        /*0034*/ 	.byte	0x00, 0xf5, 0x21, 0x00


	//----- nvinfo : EIATTR_SPARSE_MMA_MASK
	.align		4
.L_13:
        /*0038*/ 	.byte	0x03, 0x50
        /*003a*/ 	.short	0x0000


	//----- nvinfo : EIATTR_MAXREG_COUNT
	.align		4
        /*003c*/ 	.byte	0x03, 0x1b
        /*003e*/ 	.short	0x00ff


	//----- nvinfo : EIATTR_NUM_BARRIERS
	.align		4
        /*0040*/ 	.byte	0x02, 0x4c
        /*0042*/ 	.byte	0x01
	.zero		1


	//----- nvinfo : EIATTR_MERCURY_ISA_VERSION
	.align		4
        /*0044*/ 	.byte	0x03, 0x5f
        /*0046*/ 	.short	0x0101


	//----- nvinfo : EIATTR_VRC_CTA_INIT_COUNT
	.align		4
        /*0048*/ 	.byte	0x02, 0x4a
	.zero		1
	.zero		1


	//----- nvinfo : EIATTR_EXIT_INSTR_OFFSETS
	.align		4
        /*004c*/ 	.byte	0x04, 0x1c
        /*004e*/ 	.short	(.L_15 - .L_14)


	//   ....[0]....
.L_14:
        /*0050*/ 	.word	0x00000760


	//----- nvinfo : EIATTR_CBANK_PARAM_SIZE
	.align		4
.L_15:
        /*0054*/ 	.byte	0x03, 0x19
        /*0056*/ 	.short	0x0018


	//----- nvinfo : EIATTR_PARAM_CBANK
	.align		4
        /*0058*/ 	.byte	0x04, 0x0a
        /*005a*/ 	.short	(.L_17 - .L_16)
	.align		4
.L_16:
        /*005c*/ 	.word	index@(.nv.constant0._Z9matrixMulPfS_S_)
        /*0060*/ 	.short	0x0380
        /*0062*/ 	.short	0x0018


	//----- nvinfo : EIATTR_SW_WAR
	.align		4
.L_17:
        /*0064*/ 	.byte	0x04, 0x36
        /*0066*/ 	.short	(.L_19 - .L_18)
.L_18:
        /*0068*/ 	.word	0x00000008
.L_19:


//--------------------- .nv.callgraph             --------------------------
	.section	.nv.callgraph,"",@"SHT_CUDA_CALLGRAPH"
	.align	4
	.sectionentsize	8
	.align		4
        /*0000*/ 	.word	0x00000000
	.align		4
        /*0004*/ 	.word	0xffffffff
	.align		4
        /*0008*/ 	.word	0x00000000
	.align		4
        /*000c*/ 	.word	0xfffffffe
	.align		4
        /*0010*/ 	.word	0x00000000
	.align		4
        /*0014*/ 	.word	0xfffffffd
	.align		4
        /*0018*/ 	.word	0x00000000
	.align		4
        /*001c*/ 	.word	0xfffffffc


//--------------------- .text._Z9matrixMulPfS_S_  --------------------------
	.section	.text._Z9matrixMulPfS_S_,"ax",@progbits
	.align	128
        .global         _Z9matrixMulPfS_S_
        .type           _Z9matrixMulPfS_S_,@function
        .size           _Z9matrixMulPfS_S_,(.L_x_2 - _Z9matrixMulPfS_S_)
        .other          _Z9matrixMulPfS_S_,@"STO_CUDA_ENTRY STV_DEFAULT"
_Z9matrixMulPfS_S_:
.text._Z9matrixMulPfS_S_:
[----:B------:R-:W-:Y:S01]  /*0000*/  LDC R1, c[0x0][0x37c] ;  /* 0x0000df00ff017b82 */ /* 0x000fe20000000800 */
[----:B------:R-:W0:Y:S07]  /*0010*/  S2R R9, SR_TID.Y ;  /* 0x0000000000097919 */ /* 0x000e2e0000002200 */
[----:B------:R-:W1:Y:S01]  /*0020*/  LDC.64 R4, c[0x0][0x380] ;  /* 0x0000e000ff047b82 */ /* 0x000e620000000a00 */
[----:B------:R-:W-:Y:S01]  /*0030*/  UMOV UR4, 0x400 ;  /* 0x0000040000047882 */ /* 0x000fe20000000000 */
[----:B------:R-:W-:Y:S01]  /*0040*/  HFMA2 R23, -RZ, RZ, 0, 0 ;  /* 0x00000000ff177431 */ /* 0x000fe200000001ff */
[----:B------:R-:W2:Y:S01]  /*0050*/  S2R R3, SR_CTAID.Y ;  /* 0x0000000000037919 */ /* 0x000ea20000002600 */
[----:B------:R-:W-:Y:S01]  /*0060*/  UIADD3 UR5, UPT, UPT, UR4, 0x1000, URZ ;  /* 0x0000100004057890 */ /* 0x000fe2000fffe0ff */
[----:B------:R-:W3:Y:S01]  /*0070*/  LDCU.64 UR8, c[0x0][0x358] ;  /* 0x00006b00ff0877ac */ /* 0x000ee20008000a00 */
[----:B------:R-:W4:Y:S02]  /*0080*/  S2R R11, SR_TID.X ;  /* 0x00000000000b7919 */ /* 0x000f240000002100 */
[----:B------:R-:W5:Y:S01]  /*0090*/  S2UR UR6, SR_CgaCtaId ;  /* 0x00000000000679c3 */ /* 0x000f620000008800 */
[----:B------:R-:W3:Y:S07]  /*00a0*/  S2R R17, SR_CTAID.X ;  /* 0x0000000000117919 */ /* 0x000eee0000002500 */
[----:B------:R-:W3:Y:S01]  /*00b0*/  LDC.64 R18, c[0x0][0x388] ;  /* 0x0000e200ff127b82 */ /* 0x000ee20000000a00 */
[----:B0-----:R-:W-:Y:S01]  /*00c0*/  SHF.L.U32 R2, R9, 0x9, RZ ;  /* 0x0000000909027819 */ /* 0x001fe200000006ff */
[----:B-----5:R-:W-:-:S02]  /*00d0*/  ULEA UR4, UR6, UR4, 0x18 ;  /* 0x0000000406047291 */ /* 0x020fc4000f8ec0ff */
[----:B------:R-:W-:Y:S01]  /*00e0*/  ULEA UR5, UR6, UR5, 0x18 ;  /* 0x0000000506057291 */ /* 0x000fe2000f8ec0ff */
[----:B--2---:R-:W-:-:S03]  /*00f0*/  LEA R16, R3, R2, 0xe ;  /* 0x0000000203107211 */ /* 0x004fc600078e70ff */
[----:B------:R-:W-:Y:S01]  /*0100*/  LEA R7, R9, UR4, 0x7 ;  /* 0x0000000409077c11 */ /* 0x000fe2000f8e38ff */
[----:B------:R-:W-:Y:S01]  /*0110*/  UMOV UR4, URZ ;  /* 0x000000ff00047c82 */ /* 0x000fe20008000000 */
[-C--:B----4-:R-:W-:Y:S02]  /*0120*/  IADD3 R3, PT, PT, R16, R11.reuse, RZ ;  /* 0x0000000b10037210 */ /* 0x090fe40007ffe0ff */
[----:B------:R-:W-:Y:S02]  /*0130*/  IADD3 R2, PT, PT, R2, R11, RZ ;  /* 0x0000000b02027210 */ /* 0x000fe40007ffe0ff */
[----:B------:R-:W-:Y:S01]  /*0140*/  LEA R6, R11, R7, 0x2 ;  /* 0x000000070b067211 */ /* 0x000fe200078e10ff */
[----:B-1----:R-:W-:Y:S01]  /*0150*/  IMAD.WIDE.U32 R4, R3, 0x4, R4 ;  /* 0x0000000403047825 */ /* 0x002fe200078e0004 */
[C---:B---3--:R-:W-:Y:S02]  /*0160*/  LEA R3, R17.reuse, R2, 0x5 ;  /* 0x0000000211037211 */ /* 0x048fe400078e28ff */
[----:B------:R-:W-:-:S02]  /*0170*/  LEA R17, R17, R11, 0x5 ;  /* 0x0000000b11117211 */ /* 0x000fc400078e28ff */
[----:B------:R-:W-:Y:S02]  /*0180*/  MOV R0, R4 ;  /* 0x0000000400007202 */ /* 0x000fe40000000f00 */
[----:B------:R-:W-:-:S04]  /*0190*/  LEA R4, R11, UR5, 0x2 ;  /* 0x000000050b047c11 */ /* 0x000fc8000f8e10ff */
[----:B------:R-:W-:-:S07]  /*01a0*/  LEA R2, R9, R4, 0x7 ;  /* 0x0000000409027211 */ /* 0x000fce00078e38ff */
.L_x_0:
[----:B------:R-:W-:Y:S01]  /*01b0*/  IMAD.WIDE.U32 R24, R3, 0x4, R18 ;  /* 0x0000000403187825 */ /* 0x000fe200078e0012 */
[----:B------:R-:W-:Y:S02]  /*01c0*/  MOV R8, R0 ;  /* 0x0000000000087202 */ /* 0x000fe40000000f00 */
[----:B------:R-:W-:-:S03]  /*01d0*/  MOV R9, R5 ;  /* 0x0000000500097202 */ /* 0x000fc60000000f00 */
[----:B------:R-:W2:Y:S04]  /*01e0*/  LDG.E R25, desc[UR8][R24.64] ;  /* 0x0000000818197981 */ /* 0x000ea8000c1e1900 */
[----:B------:R-:W3:Y:S01]  /*01f0*/  LDG.E R29, desc[UR8][R8.64] ;  /* 0x00000008081d7981 */ /* 0x000ee2000c1e1900 */
[----:B------:R-:W-:-:S04]  /*0200*/  UIADD3 UR4, UPT, UPT, UR4, 0x1, URZ ;  /* 0x0000000104047890 */ /* 0x000fc8000fffe0ff */
[----:B------:R-:W-:Y:S01]  /*0210*/  UISETP.NE.AND UP0, UPT, UR4, 0x10, UPT ;  /* 0x000000100400788c */ /* 0x000fe2000bf05270 */
[----:B------:R-:W-:Y:S02]  /*0220*/  IADD3 R0, P0, PT, R0, 0x80, RZ ;  /* 0x0000008000007810 */ /* 0x000fe40007f1e0ff */
[----:B------:R-:W-:Y:S02]  /*0230*/  IADD3 R3, PT, PT, R3, 0x4000, RZ ;  /* 0x0000400003037810 */ /* 0x000fe40007ffe0ff */
[----:B------:R-:W-:Y:S01]  /*0240*/  IADD3.X R5, PT, PT, RZ, R5, RZ, P0, !PT ;  /* 0x00000005ff057210 */ /* 0x000fe200007fe4ff */
[----:B---3--:R-:W-:Y:S04]  /*0250*/  STS [R6], R29 ;  /* 0x0000001d06007388 */ /* 0x008fe80000000800 */
[----:B--2---:R-:W-:Y:S01]  /*0260*/  STS [R2], R25 ;  /* 0x0000001902007388 */ /* 0x004fe20000000800 */
[----:B------:R-:W-:Y:S06]  /*0270*/  BAR.SYNC.DEFER_BLOCKING 0x0 ;  /* 0x0000000000007b1d */ /* 0x000fec0000010000 */
[----:B------:R-:W-:Y:S04]  /*0280*/  LDS R26, [R4] ;  /* 0x00000000041a7984 */ /* 0x000fe80000000800 */
[----:B------:R-:W0:Y:S04]  /*0290*/  LDS.128 R12, [R7] ;  /* 0x00000000070c7984 */ /* 0x000e280000000c00 */
[----:B------:R-:W1:Y:S04]  /*02a0*/  LDS R28, [R4+0x80] ;  /* 0x00008000041c7984 */ /* 0x000e680000000800 */
[----:B------:R-:W2:Y:S04]  /*02b0*/  LDS R27, [R4+0x100] ;  /* 0x00010000041b7984 */ /* 0x000ea80000000800 */
[----:B------:R-:W3:Y:S04]  /*02c0*/  LDS R20, [R4+0x180] ;  /* 0x0001800004147984 */ /* 0x000ee80000000800 */
[----:B------:R-:W-:Y:S04]  /*02d0*/  LDS R21, [R4+0x200] ;  /* 0x0002000004157984 */ /* 0x000fe80000000800 */
[----:B------:R-:W4:Y:S04]  /*02e0*/  LDS.128 R8, [R7+0x10] ;  /* 0x0000100007087984 */ /* 0x000f280000000c00 */
[----:B------:R-:W5:Y:S04]  /*02f0*/  LDS R22, [R4+0x280] ;  /* 0x0002800004167984 */ /* 0x000f680000000800 */
[----:B------:R-:W5:Y:S04]  /*0300*/  LDS R25, [R4+0x300] ;  /* 0x0003000004197984 */ /* 0x000f680000000800 */
[----:B------:R-:W5:Y:S01]  /*0310*/  LDS R24, [R4+0x380] ;  /* 0x0003800004187984 */ /* 0x000f620000000800 */
[----:B0-----:R-:W-:-:S03]  /*0320*/  FFMA R12, R12, R26, R23 ;  /* 0x0000001a0c0c7223 */ /* 0x001fc60000000017 */
[----:B------:R-:W-:Y:S01]  /*0330*/  LDS R23, [R4+0x400] ;  /* 0x0004000004177984 */ /* 0x000fe20000000800 */
[----:B-1----:R-:W-:-:S03]  /*0340*/  FFMA R12, R28, R13, R12 ;  /* 0x0000000d1c0c7223 */ /* 0x002fc6000000000c */
[----:B------:R-:W-:Y:S01]  /*0350*/  LDS R26, [R4+0x580] ;  /* 0x00058000041a7984 */ /* 0x000fe20000000800 */
[----:B--2---:R-:W-:-:S04]  /*0360*/  FFMA R27, R27, R14, R12 ;  /* 0x0000000e1b1b7223 */ /* 0x004fc8000000000c */
[----:B---3--:R-:W-:Y:S02]  /*0370*/  FFMA R27, R20, R15, R27 ;  /* 0x0000000f141b7223 */ /* 0x008fe4000000001b */
[----:B------:R-:W0:Y:S04]  /*0380*/  LDS.128 R12, [R7+0x20] ;  /* 0x00002000070c7984 */ /* 0x000e280000000c00 */
[----:B------:R-:W1:Y:S01]  /*0390*/  LDS R20, [R4+0x480] ;  /* 0x0004800004147984 */ /* 0x000e620000000800 */
[----:B----4-:R-:W-:-:S03]  /*03a0*/  FFMA R27, R8, R21, R27 ;  /* 0x00000015081b7223 */ /* 0x010fc6000000001b */
[----:B------:R-:W2:Y:S01]  /*03b0*/  LDS R21, [R4+0x500] ;  /* 0x0005000004157984 */ /* 0x000ea20000000800 */
[----:B-----5:R-:W-:-:S04]  /*03c0*/  FFMA R22, R22, R9, R27 ;  /* 0x0000000916167223 */ /* 0x020fc8000000001b */
[----:B------:R-:W-:Y:S02]  /*03d0*/  FFMA R25, R25, R10, R22 ;  /* 0x0000000a19197223 */ /* 0x000fe40000000016 */
[----:B------:R-:W-:Y:S02]  /*03e0*/  LDS R22, [R4+0x680] ;  /* 0x0006800004167984 */ /* 0x000fe40000000800 */
[----:B------:R-:W-:Y:S02]  /*03f0*/  FFMA R27, R24, R11, R25 ;  /* 0x0000000b181b7223 */ /* 0x000fe40000000019 */
[----:B------:R-:W-:Y:S04]  /*0400*/  LDS R25, [R4+0x600] ;  /* 0x0006000004197984 */ /* 0x000fe80000000800 */
[----:B------:R-:W3:Y:S04]  /*0410*/  LDS.128 R8, [R7+0x30] ;  /* 0x0000300007087984 */ /* 0x000ee80000000c00 */
[----:B------:R-:W-:Y:S01]  /*0420*/  LDS R24, [R4+0x780] ;  /* 0x0007800004187984 */ /* 0x000fe20000000800 */
[----:B0-----:R-:W-:-:S03]  /*0430*/  FFMA R27, R12, R23, R27 ;  /* 0x000000170c1b7223 */ /* 0x001fc6000000001b */
[----:B------:R-:W0:Y:S01]  /*0440*/  LDS R23, [R4+0x700] ;  /* 0x0007000004177984 */ /* 0x000e220000000800 */
[----:B-1----:R-:W-:-:S04]  /*0450*/  FFMA R20, R20, R13, R27 ;  /* 0x0000000d14147223 */ /* 0x002fc8000000001b */
[----:B--2---:R-:W-:Y:S02]  /*0460*/  FFMA R21, R21, R14, R20 ;  /* 0x0000000e15157223 */ /* 0x004fe40000000014 */
[----:B------:R-:W-:Y:S02]  /*0470*/  LDS R20, [R4+0x880] ;  /* 0x0008800004147984 */ /* 0x000fe40000000800 */
[----:B------:R-:W-:Y:S02]  /*0480*/  FFMA R27, R26, R15, R21 ;  /* 0x0000000f1a1b7223 */ /* 0x000fe40000000015 */
[----:B------:R-:W-:Y:S04]  /*0490*/  LDS R21, [R4+0x800] ;  /* 0x0008000004157984 */ /* 0x000fe80000000800 */
[----:B------:R-:W1:Y:S04]  /*04a0*/  LDS.128 R12, [R7+0x40] ;  /* 0x00004000070c7984 */ /* 0x000e680000000c00 */
[----:B------:R-:W-:Y:S01]  /*04b0*/  LDS R26, [R4+0x980] ;  /* 0x00098000041a7984 */ /* 0x000fe20000000800 */
[----:B---3--:R-:W-:-:S03]  /*04c0*/  FFMA R27, R8, R25, R27 ;  /* 0x00000019081b7223 */ /* 0x008fc6000000001b */
[----:B------:R-:W2:Y:S01]  /*04d0*/  LDS R25, [R4+0x900] ;  /* 0x0009000004197984 */ /* 0x000ea20000000800 */
[----:B------:R-:W-:-:S04]  /*04e0*/  FFMA R22, R22, R9, R27 ;  /* 0x0000000916167223 */ /* 0x000fc8000000001b */
[----:B0-----:R-:W-:Y:S02]  /*04f0*/  FFMA R23, R23, R10, R22 ;  /* 0x0000000a17177223 */ /* 0x001fe40000000016 */
[----:B------:R-:W-:Y:S02]  /*0500*/  LDS R22, [R4+0xa80] ;  /* 0x000a800004167984 */ /* 0x000fe40000000800 */
[----:B------:R-:W-:Y:S02]  /*0510*/  FFMA R27, R24, R11, R23 ;  /* 0x0000000b181b7223 */ /* 0x000fe40000000017 */
[----:B------:R-:W-:Y:S04]  /*0520*/  LDS R23, [R4+0xa00] ;  /* 0x000a000004177984 */ /* 0x000fe80000000800 */
[----:B------:R-:W0:Y:S04]  /*0530*/  LDS.128 R8, [R7+0x50] ;  /* 0x0000500007087984 */ /* 0x000e280000000c00 */
[----:B------:R-:W-:Y:S01]  /*0540*/  LDS R24, [R4+0xc80] ;  /* 0x000c800004187984 */ /* 0x000fe20000000800 */
[----:B-1----:R-:W-:-:S03]  /*0550*/  FFMA R27, R12, R21, R27 ;  /* 0x000000150c1b7223 */ /* 0x002fc6000000001b */
[----:B------:R-:W1:Y:S01]  /*0560*/  LDS R21, [R4+0xb00] ;  /* 0x000b000004157984 */ /* 0x000e620000000800 */
[----:B------:R-:W-:-:S03]  /*0570*/  FFMA R12, R20, R13, R27 ;  /* 0x0000000d140c7223 */ /* 0x000fc6000000001b */
[----:B------:R-:W3:Y:S01]  /*0580*/  LDS R20, [R4+0xb80] ;  /* 0x000b800004147984 */ /* 0x000ee20000000800 */
[----:B--2---:R-:W-:-:S04]  /*0590*/  FFMA R25, R25, R14, R12 ;  /* 0x0000000e19197223 */ /* 0x004fc8000000000c */
[----:B------:R-:W-:Y:S02]  /*05a0*/  FFMA R27, R26, R15, R25 ;  /* 0x0000000f1a1b7223 */ /* 0x000fe40000000019 */
[----:B------:R-:W-:Y:S04]  /*05b0*/  LDS R25, [R4+0xc00] ;  /* 0x000c000004197984 */ /* 0x000fe80000000800 */
[----:B------:R-:W2:Y:S01]  /*05c0*/  LDS.128 R12, [R7+0x60] ;  /* 0x00006000070c7984 */ /* 0x000ea20000000c00 */
[----:B0-----:R-:W-:-:S04]  /*05d0*/  FFMA R23, R8, R23, R27 ;  /* 0x0000001708177223 */ /* 0x001fc8000000001b */
[----:B------:R-:W-:Y:S02]  /*05e0*/  FFMA R22, R22, R9, R23 ;  /* 0x0000000916167223 */ /* 0x000fe40000000017 */
[----:B------:R-:W0:Y:S02]  /*05f0*/  LDS R23, [R4+0xd00] ;  /* 0x000d000004177984 */ /* 0x000e240000000800 */
[----:B-1----:R-:W-:Y:S02]  /*0600*/  FFMA R21, R21, R10, R22 ;  /* 0x0000000a15157223 */ /* 0x002fe40000000016 */
[----:B------:R-:W1:Y:S02]  /*0610*/  LDS R22, [R4+0xd80] ;  /* 0x000d800004167984 */ /* 0x000e640000000800 */
[----:B---3--:R-:W-:Y:S02]  /*0620*/  FFMA R27, R20, R11, R21 ;  /* 0x0000000b141b7223 */ /* 0x008fe40000000015 */
[----:B------:R-:W-:Y:S04]  /*0630*/  LDS R21, [R4+0xe00] ;  /* 0x000e000004157984 */ /* 0x000fe80000000800 */
[----:B------:R-:W3:Y:S04]  /*0640*/  LDS.128 R8, [R7+0x70] ;  /* 0x0000700007087984 */ /* 0x000ee80000000c00 */
[----:B------:R-:W4:Y:S01]  /*0650*/  LDS R20, [R4+0xe80] ;  /* 0x000e800004147984 */ /* 0x000f220000000800 */
[----:B--2---:R-:W-:-:S03]  /*0660*/  FFMA R27, R12, R25, R27 ;  /* 0x000000190c1b7223 */ /* 0x004fc6000000001b */
[----:B------:R-:W2:Y:S04]  /*0670*/  LDS R25, [R4+0xf00] ;  /* 0x000f000004197984 */ /* 0x000ea80000000800 */
[----:B------:R-:W5:Y:S01]  /*0680*/  LDS R12, [R4+0xf80] ;  /* 0x000f8000040c7984 */ /* 0x000f620000000800 */
[----:B------:R-:W-:-:S04]  /*0690*/  FFMA R24, R24, R13, R27 ;  /* 0x0000000d18187223 */ /* 0x000fc8000000001b */
[----:B0-----:R-:W-:-:S04]  /*06a0*/  FFMA R23, R23, R14, R24 ;  /* 0x0000000e17177223 */ /* 0x001fc80000000018 */
[----:B-1----:R-:W-:-:S04]  /*06b0*/  FFMA R15, R22, R15, R23 ;  /* 0x0000000f160f7223 */ /* 0x002fc80000000017 */
[----:B---3--:R-:W-:-:S04]  /*06c0*/  FFMA R15, R8, R21, R15 ;  /* 0x00000015080f7223 */ /* 0x008fc8000000000f */
[----:B----4-:R-:W-:-:S04]  /*06d0*/  FFMA R20, R20, R9, R15 ;  /* 0x0000000914147223 */ /* 0x010fc8000000000f */
[----:B--2---:R-:W-:-:S04]  /*06e0*/  FFMA R25, R25, R10, R20 ;  /* 0x0000000a19197223 */ /* 0x004fc80000000014 */
[----:B-----5:R-:W-:Y:S01]  /*06f0*/  FFMA R23, R12, R11, R25 ;  /* 0x0000000b0c177223 */ /* 0x020fe20000000019 */
[----:B------:R-:W-:Y:S06]  /*0700*/  BAR.SYNC.DEFER_BLOCKING 0x0 ;  /* 0x0000000000007b1d */ /* 0x000fec0000010000 */
[----:B------:R-:W-:Y:S05]  /*0710*/  BRA.U UP0, `(.L_x_0) ;  /* 0xfffffff900a47547 */ /* 0x000fea000b83ffff */
[----:B------:R-:W0:Y:S01]  /*0720*/  LDC.64 R2, c[0x0][0x390] ;  /* 0x0000e400ff027b82 */ /* 0x000e220000000a00 */
[----:B------:R-:W-:-:S05]  /*0730*/  IADD3 R17, PT, PT, R17, R16, RZ ;  /* 0x0000001011117210 */ /* 0x000fca0007ffe0ff */
[----:B0-----:R-:W-:-:S05]  /*0740*/  IMAD.WIDE R2, R17, 0x4, R2 ;  /* 0x0000000411027825 */ /* 0x001fca00078e0202 */
[----:B------:R-:W-:Y:S01]  /*0750*/  STG.E desc[UR8][R2.64], R23 ;  /* 0x0000001702007986 */ /* 0x000fe2000c101908 */
[----:B------:R-:W-:Y:S05]  /*0760*/  EXIT ;  /* 0x000000000000794d */ /* 0x000fea0003800000 */
.L_x_1:
[----:B------:R-:W-:-:S00]  /*0770*/  BRA `(.L_x_1) ;  /* 0xfffffffc00fc7947 */ /* 0x000fc0000383ffff */
[----:B------:R-:W-:-:S00]  /*0780*/  NOP ;  /* 0x0000000000007918 */ /* 0x000fc00000000000 */
[----:B------:R-:W-:-:S00]  /*0790*/  NOP ;  /* 0x0000000000007918 */ /* 0x000fc00000000000 */
[----:B------:R-:W-:-:S00]  /*07a0*/  NOP ;  /* 0x0000000000007918 */ /* 0x000fc00000000000 */
[----:B------:R-:W-:-:S00]  /*07b0*/  NOP ;  /* 0x0000000000007918 */ /* 0x000fc00000000000 */
[----:B------:R-:W-:-:S00]  /*07c0*/  NOP ;  /* 0x0000000000007918 */ /* 0x000fc00000000000 */
[----:B------:R-:W-:-:S00]  /*07d0*/  NOP ;  /* 0x0000000000007918 */ /* 0x000fc00000000000 */
[----:B------:R-:W-:-:S00]  /*07e0*/  NOP ;  /* 0x0000000000007918 */ /* 0x000fc00000000000 */
[----:B------:R-:W-:-:S00]  /*07f0*/  NOP ;  /* 0x0000000000007918 */ /* 0x000fc00000000000 */
.L_x_2:


//--------------------- .nv.shared._Z9matrixMulPfS_S_ --------------------------
	.section	.nv.shared._Z9matrixMulPfS_S_,"aw",@nobits
	.sectionflags	@""
	.align	4
.nv.shared._Z9matrixMulPfS_S_:
	.zero		9216


//--------------------- .nv.shared.reserved.0     --------------------------
	.section	.nv.shared.reserved.0,"aw",@nobits
	.weak		__nv_reservedSMEM_offset_0_alias
	.size		__nv_reservedSMEM_offset_0_alias, 0, 64
	.other		__nv_reservedSMEM_offset_0_alias,@"STO_CUDA_RESERVED_SHARED STV_DEFAULT"
__nv_reservedSMEM_offset_0_alias:
	.zero		0
	.zero		64


//--------------------- .nv.constant0._Z9matrixMulPfS_S_ --------------------------
	.section	.nv.constant0._Z9matrixMulPfS_S_,"a",@progbits
	.sectionflags	@""
	.align	4
.nv.constant0._Z9matrixMulPfS_S_:
	.zero		920


//--------------------- SYMBOLS --------------------------

	.type		.nv.reservedSmem.offset0,@object
	.size		.nv.reservedSmem.offset0,0x4
	.type		.nv.reservedSmem.cap,@object
	.size		.nv.reservedSmem.cap,0x4
